//
// Generated by NVIDIA NVVM Compiler
//
// Compiler Build ID: CL-36424714
// Cuda compilation tools, release 13.0, V13.0.88
// Based on NVVM 20.0.0
//

.version 9.0
.target sm_100
.address_size 64

	// .globl	is_prime

.visible .entry is_prime(
	.param .u64 .ptr .align 1 is_prime_param_0,
	.param .u64 .ptr .align 1 is_prime_param_1,
	.param .u64 .ptr .align 1 is_prime_param_2
)
{
	.reg .pred 	%p<6>;
	.reg .b16 	%rs<4>;
	.reg .b32 	%r<17>;
	.reg .b64 	%rd<15>;

	ld.param.u64 	%rd2, [is_prime_param_0];
	ld.param.u64 	%rd3, [is_prime_param_1];
	ld.param.u64 	%rd4, [is_prime_param_2];
	cvta.to.global.u64 	%rd1, %rd3;
	cvta.to.global.u64 	%rd5, %rd4;
	cvta.to.global.u64 	%rd6, %rd2;
	mov.u32 	%r7, %ctaid.x;
	mov.u32 	%r8, %ntid.x;
	mov.u32 	%r9, %tid.x;
	mad.lo.s32 	%r1, %r7, %r8, %r9;
	mul.wide.s32 	%rd7, %r1, 4;
	add.s64 	%rd8, %rd6, %rd7;
	ld.global.u32 	%r2, [%rd8];
	ld.global.u32 	%r10, [%rd5];
	setp.ge.s32 	%p1, %r1, %r10;
	@%p1 bra 	$L__BB0_9;
	and.b32  	%r11, %r2, 1;
	setp.eq.b32 	%p2, %r11, 1;
	@%p2 bra 	$L__BB0_3;
	mul.wide.s32 	%rd13, %r1, 2;
	add.s64 	%rd14, %rd1, %rd13;
	mov.b16 	%rs3, 0;
	st.global.u16 	[%rd14], %rs3;
	bra.uni 	$L__BB0_10;
$L__BB0_3:
	add.s32 	%r12, %r2, -1;
	shr.s32 	%r3, %r12, 1;
	setp.lt.s32 	%p3, %r3, 3;
	@%p3 bra 	$L__BB0_8;
	mov.b32 	%r16, 2;
	bra.uni 	$L__BB0_6;
$L__BB0_5:
	sub.s32 	%r16, %r6, %r16;
	setp.eq.s32 	%p5, %r16, %r3;
	@%p5 bra 	$L__BB0_8;
$L__BB0_6:
	shl.b32 	%r14, %r16, 1;
	or.b32  	%r6, %r14, 1;
	rem.s32 	%r15, %r2, %r6;
	setp.ne.s32 	%p4, %r15, 0;
	@%p4 bra 	$L__BB0_5;
	mul.wide.s32 	%rd11, %r1, 2;
	add.s64 	%rd12, %rd1, %rd11;
	mov.b16 	%rs2, 0;
	st.global.u16 	[%rd12], %rs2;
	bra.uni 	$L__BB0_10;
$L__BB0_8:
	mul.wide.s32 	%rd9, %r1, 2;
	add.s64 	%rd10, %rd1, %rd9;
	mov.b16 	%rs1, 1;
	st.global.u16 	[%rd10], %rs1;
$L__BB0_9:
	bar.sync 	0;
$L__BB0_10:
	ret;

}


// ===== COMPILED SASS (sm_100) =====

	.target	sm_100

	.elftype	@"ET_EXEC"


//--------------------- .note.nv.tkinfo           --------------------------
	.section	.note.nv.tkinfo,"",@"SHT_NOTE"
	.sectionflags	@"SHF_NOTE_NV_TKINFO"
	.tkinfo
        /*0018*/ 	.word	0x00000002
        /*0030*/ 	.string	""
        /*0030*/ 	.string	"ptxas"
        /*0030*/ 	.string	"Cuda compilation tools, release 13.0, V13.0.88"
        /*0030*/ 	.string	"Build cuda_13.0.r13.0/compiler.36424714_0"
        /*0030*/ 	.string	"-arch sm_100 -m 64 "



//--------------------- .note.nv.cuinfo           --------------------------
	.section	.note.nv.cuinfo,"",@"SHT_NOTE"
	.sectionflags	@"SHF_NOTE_NV_CUINFO"
        /*0018*/ 	.short	0x0002
        /*001a*/ 	.short	0x0064
        /*001c*/ 	.short	0x0082
	.zero		2


//--------------------- .nv.info                  --------------------------
	.section	.nv.info,"",@"SHT_CUDA_INFO"
	.align	4


	//----- nvinfo : EIATTR_REGCOUNT
	.align		4
        /*0000*/ 	.byte	0x04, 0x2f
        /*0002*/ 	.short	(.L_1 - .L_0)
	.align		4
.L_0:
        /*0004*/ 	.word	index@(is_prime)
        /*0008*/ 	.word	0x0000000f


	//----- nvinfo : EIATTR_FRAME_SIZE
	.align		4
.L_1:
        /*000c*/ 	.byte	0x04, 0x11
        /*000e*/ 	.short	(.L_3 - .L_2)
	.align		4
.L_2:
        /*0010*/ 	.word	index@(is_prime)
        /*0014*/ 	.word	0x00000000


	//----- nvinfo : EIATTR_MIN_STACK_SIZE
	.align		4
.L_3:
        /*0018*/ 	.byte	0x04, 0x12
        /*001a*/ 	.short	(.L_5 - .L_4)
	.align		4
.L_4:
        /*001c*/ 	.word	index@(is_prime)
        /*0020*/ 	.word	0x00000000
.L_5:


//--------------------- .nv.compat                --------------------------
	.section	.nv.compat,"",@"SHT_CUDA_COMPAT_INFO"
	.align	4
        /*0000*/ 	.byte	0x02, 0x09, 0x00, 0x00, 0x02, 0x02, 0x01, 0x00, 0x02, 0x05, 0x05, 0x00, 0x03, 0x07, 0x01, 0x01
        /*0010*/ 	.byte	0x02, 0x03, 0x00, 0x00, 0x02, 0x06, 0x01, 0x00, 0x04, 0x0b, 0x08, 0x00, 0x09, 0x00, 0x00, 0x00
        /*0020*/ 	.byte	0x00, 0x00, 0x00, 0x00


//--------------------- .nv.info.is_prime         --------------------------
	.section	.nv.info.is_prime,"",@"SHT_CUDA_INFO"
	.sectionflags	@""
	.align	4


	//----- nvinfo : EIATTR_CUDA_API_VERSION
	.align		4
        /*0000*/ 	.byte	0x04, 0x37
        /*0002*/ 	.short	(.L_7 - .L_6)
.L_6:
        /*0004*/ 	.word	0x00000082


	//----- nvinfo : EIATTR_KPARAM_INFO
	.align		4
.L_7:
        /*0008*/ 	.byte	0x04, 0x17
        /*000a*/ 	.short	(.L_9 - .L_8)
.L_8:
        /*000c*/ 	.word	0x00000000
        /*0010*/ 	.short	0x0002
        /*0012*/ 	.short	0x0010
        /*0014*/ 	.byte	0x00, 0xf5, 0x21, 0x00


	//----- nvinfo : EIATTR_KPARAM_INFO
	.align		4
.L_9:
        /*0018*/ 	.byte	0x04, 0x17
        /*001a*/ 	.short	(.L_11 - .L_10)
.L_10:
        /*001c*/ 	.word	0x00000000
        /*0020*/ 	.short	0x0001
        /*0022*/ 	.short	0x0008
        /*0024*/ 	.byte	0x00, 0xf5, 0x21, 0x00


	//----- nvinfo : EIATTR_KPARAM_INFO
	.align		4
.L_11:
        /*0028*/ 	.byte	0x04, 0x17
        /*002a*/ 	.short	(.L_13 - .L_12)
.L_12:
        /*002c*/ 	.word	0x00000000
        /*0030*/ 	.short	0x0000
        /*0032*/ 	.short	0x0000
        /*0034*/ 	.byte	0x00, 0xf5, 0x21, 0x00


	//----- nvinfo : EIATTR_SPARSE_MMA_MASK
	.align		4
.L_13:
        /*0038*/ 	.byte	0x03, 0x50
        /*003a*/ 	.short	0x0000


	//----- nvinfo : EIATTR_MAXREG_COUNT
	.align		4
        /*003c*/ 	.byte	0x03, 0x1b
        /*003e*/ 	.short	0x00ff


	//----- nvinfo : EIATTR_NUM_BARRIERS
	.align		4
        /*0040*/ 	.byte	0x02, 0x4c
        /*0042*/ 	.byte	0x01
	.zero		1


	//----- nvinfo : EIATTR_MERCURY_ISA_VERSION
	.align		4
        /*0044*/ 	.byte	0x03, 0x5f
        /*0046*/ 	.short	0x0101


	//----- nvinfo : EIATTR_VRC_CTA_INIT_COUNT
	.align		4
        /*0048*/ 	.byte	0x02, 0x4a
	.zero		1
	.zero		1


	//----- nvinfo : EIATTR_EXIT_INSTR_OFFSETS
	.align		4
        /*004c*/ 	.byte	0x04, 0x1c
        /*004e*/ 	.short	(.L_15 - .L_14)


	//   ....[0]....
.L_14:
        /*0050*/ 	.word	0x00000120


	//   ....[1]....
        /*0054*/ 	.word	0x000003e0


	//   ....[2]....
        /*0058*/ 	.word	0x00000420


	//----- nvinfo : EIATTR_CRS_STACK_SIZE
	.align		4
.L_15:
        /*005c*/ 	.byte	0x04, 0x1e
        /*005e*/ 	.short	(.L_17 - .L_16)
.L_16:
        /*0060*/ 	.word	0x00000000


	//----- nvinfo : EIATTR_CBANK_PARAM_SIZE
	.align		4
.L_17:
        /*0064*/ 	.byte	0x03, 0x19
        /*0066*/ 	.short	0x0018


	//----- nvinfo : EIATTR_PARAM_CBANK
	.align		4
        /*0068*/ 	.byte	0x04, 0x0a
        /*006a*/ 	.short	(.L_19 - .L_18)
	.align		4
.L_18:
        /*006c*/ 	.word	index@(.nv.constant0.is_prime)
        /*0070*/ 	.short	0x0380
        /*0072*/ 	.short	0x0018


	//----- nvinfo : EIATTR_SW_WAR
	.align		4
.L_19:
        /*0074*/ 	.byte	0x04, 0x36
        /*0076*/ 	.short	(.L_21 - .L_20)
.L_20:
        /*0078*/ 	.word	0x00000008
.L_21:


//--------------------- .nv.callgraph             --------------------------
	.section	.nv.callgraph,"",@"SHT_CUDA_CALLGRAPH"
	.align	4
	.sectionentsize	8
	.align		4
        /*0000*/ 	.word	0x00000000
	.align		4
        /*0004*/ 	.word	0xffffffff
	.align		4
        /*0008*/ 	.word	0x00000000
	.align		4
        /*000c*/ 	.word	0xfffffffe
	.align		4
        /*0010*/ 	.word	0x00000000
	.align		4
        /*0014*/ 	.word	0xfffffffd
	.align		4
        /*0018*/ 	.word	0x00000000
	.align		4
        /*001c*/ 	.word	0xfffffffc


//--------------------- .text.is_prime            --------------------------
	.section	.text.is_prime,"ax",@progbits
	.align	128
        .global         is_prime
        .type           is_prime,@function
        .size           is_prime,(.L_x_6 - is_prime)
        .other          is_prime,@"STO_CUDA_ENTRY STV_DEFAULT"
is_prime:
.text.is_prime:
[----:B------:R-:W-:Y:S08]  /*0000*/  LDC R1, c[0x0][0x37c] ;  /* 0x0000df00ff017b82 */ /* 0x000ff00000000800 */
[----:B------:R-:W0:Y:S01]  /*0010*/  LDC.64 R2, c[0x0][0x390] ;  /* 0x0000e400ff027b82 */ /* 0x000e220000000a00 */
[----:B------:R-:W0:Y:S02]  /*0020*/  LDCU.64 UR4, c[0x0][0x358] ;  /* 0x00006b00ff0477ac */ /* 0x000e240008000a00 */
[----:B0-----:R-:W2:Y:S05]  /*0030*/  LDG.E R3, desc[UR4][R2.64] ;  /* 0x0000000402037981 */ /* 0x001eaa000c1e1900 */
[----:B------:R-:W0:Y:S01]  /*0040*/  S2UR UR6, SR_CTAID.X ;  /* 0x00000000000679c3 */ /* 0x000e220000002500 */
[----:B------:R-:W0:Y:S07]  /*0050*/  S2R R5, SR_TID.X ;  /* 0x0000000000057919 */ /* 0x000e2e0000002100 */
[----:B------:R-:W0:Y:S02]  /*0060*/  LDC R0, c[0x0][0x360] ;  /* 0x0000d800ff007b82 */ /* 0x000e240000000800 */
[----:B0-----:R-:W-:-:S05]  /*0070*/  IMAD R0, R0, UR6, R5 ;  /* 0x0000000600007c24 */ /* 0x001fca000f8e0205 */
[----:B--2---:R-:W-:-:S13]  /*0080*/  ISETP.GE.AND P0, PT, R0, R3, PT ;  /* 0x000000030000720c */ /* 0x004fda0003f06270 */
[----:B------:R-:W-:Y:S05]  /*0090*/  @P0 BRA `(.L_x_0) ;  /* 0x0000000000c80947 */ /* 0x000fea0003800000 */
[----:B------:R-:W0:Y:S02]  /*00a0*/  LDC.64 R2, c[0x0][0x380] ;  /* 0x0000e000ff027b82 */ /* 0x000e240000000a00 */
[----:B0-----:R-:W-:-:S06]  /*00b0*/  IMAD.WIDE R2, R0, 0x4, R2 ;  /* 0x0000000400027825 */ /* 0x001fcc00078e0202 */
[----:B------:R-:W2:Y:S02]  /*00c0*/  LDG.E R2, desc[UR4][R2.64] ;  /* 0x0000000402027981 */ /* 0x000ea4000c1e1900 */
[----:B--2---:R-:W-:-:S04]  /*00d0*/  LOP3.LUT R4, R2, 0x1, RZ, 0xc0, !PT ;  /* 0x0000000102047812 */ /* 0x004fc800078ec0ff */
[----:B------:R-:W-:-:S13]  /*00e0*/  ISETP.NE.U32.AND P0, PT, R4, 0x1, PT ;  /* 0x000000010400780c */ /* 0x000fda0003f05070 */
[----:B------:R-:W0:Y:S02]  /*00f0*/  @P0 LDC.64 R4, c[0x0][0x388] ;  /* 0x0000e200ff040b82 */ /* 0x000e240000000a00 */
[----:B0-----:R-:W-:-:S05]  /*0100*/  @P0 IMAD.WIDE R4, R0, 0x2, R4 ;  /* 0x0000000200040825 */ /* 0x001fca00078e0204 */
[----:B------:R0:W-:Y:S01]  /*0110*/  @P0 STG.E.U16 desc[UR4][R4.64], RZ ;  /* 0x000000ff04000986 */ /* 0x0001e2000c101504 */
[----:B------:R-:W-:Y:S05]  /*0120*/  @P0 EXIT ;  /* 0x000000000000094d */ /* 0x000fea0003800000 */
[----:B------:R-:W-:Y:S01]  /*0130*/  VIADD R3, R2, 0xffffffff ;  /* 0xffffffff02037836 */ /* 0x000fe20000000000 */
[----:B------:R-:W-:Y:S04]  /*0140*/  BSSY.RECONVERGENT B0, `(.L_x_1) ;  /* 0x0000022000007945 */ /* 0x000fe80003800200 */
[----:B------:R-:W-:-:S04]  /*0150*/  SHF.R.S32.HI R3, RZ, 0x1, R3 ;  /* 0x00000001ff037819 */ /* 0x000fc80000011403 */
[----:B------:R-:W-:-:S13]  /*0160*/  ISETP.GE.AND P0, PT, R3, 0x3, PT ;  /* 0x000000030300780c */ /* 0x000fda0003f06270 */
[----:B------:R-:W-:Y:S05]  /*0170*/  @!P0 BRA `(.L_x_2) ;  /* 0x0000000000788947 */ /* 0x000fea0003800000 */
[----:B------:R-:W-:Y:S01]  /*0180*/  IABS R8, R2 ;  /* 0x0000000200087213 */ /* 0x000fe20000000000 */
[----:B------:R-:W-:-:S07]  /*0190*/  IMAD.MOV.U32 R6, RZ, RZ, 0x2 ;  /* 0x00000002ff067424 */ /* 0x000fce00078e00ff */
.L_x_4:
[----:B------:R-:W-:Y:S02]  /*01a0*/  LEA R11, R6, 0x1, 0x1 ;  /* 0x00000001060b7811 */ /* 0x000fe400078e08ff */
[----:B------:R-:W-:Y:S02]  /*01b0*/  ISETP.GE.AND P2, PT, R2, RZ, PT ;  /* 0x000000ff0200720c */ /* 0x000fe40003f46270 */
[-C--:B------:R-:W-:Y:S02]  /*01c0*/  IABS R10, R11.reuse ;  /* 0x0000000b000a7213 */ /* 0x080fe40000000000 */
[----:B------:R-:W-:Y:S02]  /*01d0*/  IABS R12, R11 ;  /* 0x0000000b000c7213 */ /* 0x000fe40000000000 */
[----:B------:R-:W1:Y:S02]  /*01e0*/  I2F.RP R7, R10 ;  /* 0x0000000a00077306 */ /* 0x000e640000209400 */
[----:B------:R-:W-:-:S06]  /*01f0*/  IADD3 R12, PT, PT, RZ, -R12, RZ ;  /* 0x8000000cff0c7210 */ /* 0x000fcc0007ffe0ff */
[----:B-1----:R-:W0:Y:S02]  /*0200*/  MUFU.RCP R7, R7 ;  /* 0x0000000700077308 */ /* 0x002e240000001000 */
[----:B0-----:R-:W-:Y:S01]  /*0210*/  VIADD R4, R7, 0xffffffe ;  /* 0x0ffffffe07047836 */ /* 0x001fe20000000000 */
[----:B------:R-:W-:-:S05]  /*0220*/  IABS R7, R2 ;  /* 0x0000000200077213 */ /* 0x000fca0000000000 */
[----:B------:R0:W1:Y:S02]  /*0230*/  F2I.FTZ.U32.TRUNC.NTZ R5, R4 ;  /* 0x0000000400057305 */ /* 0x000064000021f000 */
[----:B0-----:R-:W-:Y:S02]  /*0240*/  IMAD.MOV.U32 R4, RZ, RZ, RZ ;  /* 0x000000ffff047224 */ /* 0x001fe400078e00ff */
[----:B-1----:R-:W-:-:S04]  /*0250*/  IMAD.MOV R9, RZ, RZ, -R5 ;  /* 0x000000ffff097224 */ /* 0x002fc800078e0a05 */
[----:B------:R-:W-:-:S04]  /*0260*/  IMAD R9, R9, R10, RZ ;  /* 0x0000000a09097224 */ /* 0x000fc800078e02ff */
[----:B------:R-:W-:-:S06]  /*0270*/  IMAD.HI.U32 R5, R5, R9, R4 ;  /* 0x0000000905057227 */ /* 0x000fcc00078e0004 */
[----:B------:R-:W-:-:S04]  /*0280*/  IMAD.HI.U32 R5, R5, R8, RZ ;  /* 0x0000000805057227 */ /* 0x000fc800078e00ff */
[----:B------:R-:W-:-:S05]  /*0290*/  IMAD R5, R5, R12, R7 ;  /* 0x0000000c05057224 */ /* 0x000fca00078e0207 */
[----:B------:R-:W-:-:S13]  /*02a0*/  ISETP.GT.U32.AND P0, PT, R10, R5, PT ;  /* 0x000000050a00720c */ /* 0x000fda0003f04070 */
[----:B------:R-:W-:Y:S01]  /*02b0*/  @!P0 IMAD.IADD R5, R5, 0x1, -R10 ;  /* 0x0000000105058824 */ /* 0x000fe200078e0a0a */
[----:B------:R-:W-:-:S04]  /*02c0*/  ISETP.NE.AND P0, PT, R11, RZ, PT ;  /* 0x000000ff0b00720c */ /* 0x000fc80003f05270 */
[----:B------:R-:W-:-:S13]  /*02d0*/  ISETP.GT.U32.AND P1, PT, R10, R5, PT ;  /* 0x000000050a00720c */ /* 0x000fda0003f24070 */
[----:B------:R-:W-:-:S04]  /*02e0*/  @!P1 IMAD.IADD R5, R5, 0x1, -R10 ;  /* 0x0000000105059824 */ /* 0x000fc800078e0a0a */
[----:B------:R-:W-:Y:S01]  /*02f0*/  @!P2 IMAD.MOV R5, RZ, RZ, -R5 ;  /* 0x000000ffff05a224 */ /* 0x000fe200078e0a05 */
[----:B------:R-:W-:-:S04]  /*0300*/  @!P0 LOP3.LUT R5, RZ, R11, RZ, 0x33, !PT ;  /* 0x0000000bff058212 */ /* 0x000fc800078e33ff */
[----:B------:R-:W-:-:S13]  /*0310*/  ISETP.NE.AND P0, PT, R5, RZ, PT ;  /* 0x000000ff0500720c */ /* 0x000fda0003f05270 */
[----:B------:R-:W-:Y:S05]  /*0320*/  @!P0 BRA `(.L_x_3) ;  /* 0x0000000000308947 */ /* 0x000fea0003800000 */
[----:B------:R-:W-:-:S04]  /*0330*/  IADD3 R6, PT, PT, R11, -R6, RZ ;  /* 0x800000060b067210 */ /* 0x000fc80007ffe0ff */
[----:B------:R-:W-:-:S13]  /*0340*/  ISETP.NE.AND P0, PT, R6, R3, PT ;  /* 0x000000030600720c */ /* 0x000fda0003f05270 */
[----:B------:R-:W-:Y:S05]  /*0350*/  @P0 BRA `(.L_x_4) ;  /* 0xfffffffc00900947 */ /* 0x000fea000383ffff */
.L_x_2:
[----:B------:R-:W-:Y:S05]  /*0360*/  BSYNC.RECONVERGENT B0 ;  /* 0x0000000000007941 */ /* 0x000fea0003800200 */
.L_x_1:
[----:B------:R-:W1:Y:S01]  /*0370*/  LDC.64 R2, c[0x0][0x388] ;  /* 0x0000e200ff027b82 */ /* 0x000e620000000a00 */
[----:B0-----:R-:W-:Y:S02]  /*0380*/  IMAD.MOV.U32 R4, RZ, RZ, 0x1 ;  /* 0x00000001ff047424 */ /* 0x001fe400078e00ff */
[----:B-1----:R-:W-:-:S03]  /*0390*/  IMAD.WIDE R2, R0, 0x2, R2 ;  /* 0x0000000200027825 */ /* 0x002fc600078e0202 */
[----:B------:R-:W-:-:S05]  /*03a0*/  PRMT R0, R4, 0x7610, R0 ;  /* 0x0000761004007816 */ /* 0x000fca0000000000 */
[----:B------:R0:W-:Y:S02]  /*03b0*/  STG.E.U16 desc[UR4][R2.64], R0 ;  /* 0x0000000002007986 */ /* 0x0001e4000c101504 */
.L_x_0:
[----:B------:R-:W-:Y:S05]  /*03c0*/  WARPSYNC.ALL ;  /* 0x0000000000007948 */ /* 0x000fea0003800000 */
[----:B------:R-:W-:Y:S06]  /*03d0*/  BAR.SYNC.DEFER_BLOCKING 0x0 ;  /* 0x0000000000007b1d */ /* 0x000fec0000010000 */
[----:B------:R-:W-:Y:S05]  /*03e0*/  EXIT ;  /* 0x000000000000794d */ /* 0x000fea0003800000 */
.L_x_3:
[----:B------:R-:W0:Y:S02]  /*03f0*/  LDC.64 R2, c[0x0][0x388] ;  /* 0x0000e200ff027b82 */ /* 0x000e240000000a00 */
[----:B0-----:R-:W-:-:S05]  /*0400*/  IMAD.WIDE R2, R0, 0x2, R2 ;  /* 0x0000000200027825 */ /* 0x001fca00078e0202 */
[----:B------:R-:W-:Y:S01]  /*0410*/  STG.E.U16 desc[UR4][R2.64], RZ ;  /* 0x000000ff02007986 */ /* 0x000fe2000c101504 */
[----:B------:R-:W-:Y:S05]  /*0420*/  EXIT ;  /* 0x000000000000794d */ /* 0x000fea0003800000 */
.L_x_5:
[----:B------:R-:W-:-:S00]  /*0430*/  BRA `(.L_x_5) ;  /* 0xfffffffc00fc7947 */ /* 0x000fc0000383ffff */
[----:B------:R-:W-:-:S00]  /*0440*/  NOP ;  /* 0x0000000000007918 */ /* 0x000fc00000000000 */
        /* <DEDUP_REMOVED lines=11> */
.L_x_6:


//--------------------- .nv.shared.reserved.0     --------------------------
	.section	.nv.shared.reserved.0,"aw",@nobits
	.weak		__nv_reservedSMEM_offset_0_alias
	.size		__nv_reservedSMEM_offset_0_alias, 0, 64
	.other		__nv_reservedSMEM_offset_0_alias,@"STO_CUDA_RESERVED_SHARED STV_DEFAULT"
__nv_reservedSMEM_offset_0_alias:
	.zero		0
	.zero		64


//--------------------- .nv.constant0.is_prime    --------------------------
	.section	.nv.constant0.is_prime,"a",@progbits
	.sectionflags	@""
	.align	4
.nv.constant0.is_prime:
	.zero		920


//--------------------- SYMBOLS --------------------------

	.type		.nv.reservedSmem.offset0,@object
	.size		.nv.reservedSmem.offset0,0x4
